	.headerflags	@"EF_CUDA_TEXMODE_UNIFIED EF_CUDA_64BIT_ADDRESS EF_CUDA_ACCELERATORS EF_CUDA_SM90 EF_CUDA_VIRTUAL_SM(EF_CUDA_SM90)"
	.elftype	@"ET_EXEC"


//--------------------- .nv.info                  --------------------------
	.section	.nv.info,"",@"SHT_CUDA_INFO"
	.align	4


	//----- nvinfo : EIATTR_REGCOUNT
	.align		4
        /*0000*/ 	.byte	0x04, 0x2f
        /*0002*/ 	.short	(.L_1 - .L_0)
	.align		4
.L_0:
        /*0004*/ 	.word	index@(triton_poi_fused__unsafe_index_add_convolution_mul_sub_21)
        /*0008*/ 	.word	0x0000001e


	//----- nvinfo : EIATTR_MIN_STACK_SIZE
	.align		4
.L_1:
        /*000c*/ 	.byte	0x04, 0x12
        /*000e*/ 	.short	(.L_3 - .L_2)
	.align		4
.L_2:
        /*0010*/ 	.word	index@(triton_poi_fused__unsafe_index_add_convolution_mul_sub_21)
        /*0014*/ 	.word	0x00000000


	//----- nvinfo : EIATTR_FRAME_SIZE
	.align		4
.L_3:
        /*0018*/ 	.byte	0x04, 0x11
        /*001a*/ 	.short	(.L_5 - .L_4)
	.align		4
.L_4:
        /*001c*/ 	.word	index@(triton_poi_fused__unsafe_index_add_convolution_mul_sub_21)
        /*0020*/ 	.word	0x00000000


	//----- nvinfo : EIATTR_MIN_STACK_SIZE
	.align		4
.L_5:
        /*0024*/ 	.byte	0x04, 0x12
        /*0026*/ 	.short	(.L_7 - .L_6)
	.align		4
.L_6:
        /*0028*/ 	.word	index@(triton_poi_fused__unsafe_index_add_convolution_mul_sub_21)
        /*002c*/ 	.word	0x00000000
.L_7:


//--------------------- .nv.info.triton_poi_fused__unsafe_index_add_convolution_mul_sub_21 --------------------------
	.section	.nv.info.triton_poi_fused__unsafe_index_add_convolution_mul_sub_21,"",@"SHT_CUDA_INFO"
	.sectionflags	@""
	.align	4


	//----- nvinfo : EIATTR_CUDA_API_VERSION
	.align		4
        /*0000*/ 	.byte	0x04, 0x37
        /*0002*/ 	.short	(.L_9 - .L_8)
.L_8:
        /*0004*/ 	.word	0x0000007c


	//----- nvinfo : EIATTR_KPARAM_INFO
	.align		4
.L_9:
        /*0008*/ 	.byte	0x04, 0x17
        /*000a*/ 	.short	(.L_11 - .L_10)
.L_10:
        /*000c*/ 	.word	0x00000000
        /*0010*/ 	.short	0x000f
        /*0012*/ 	.short	0x0078
        /*0014*/ 	.byte	0x00, 0xf0, 0x11, 0x00


	//----- nvinfo : EIATTR_KPARAM_INFO
	.align		4
.L_11:
        /*0018*/ 	.byte	0x04, 0x17
        /*001a*/ 	.short	(.L_13 - .L_12)
.L_12:
        /*001c*/ 	.word	0x00000000
        /*0020*/ 	.short	0x000e
        /*0022*/ 	.short	0x0070
        /*0024*/ 	.byte	0x00, 0xf4, 0x21, 0x00


	//----- nvinfo : EIATTR_KPARAM_INFO
	.align		4
.L_13:
        /*0028*/ 	.byte	0x04, 0x17
        /*002a*/ 	.short	(.L_15 - .L_14)
.L_14:
        /*002c*/ 	.word	0x00000000
        /*0030*/ 	.short	0x000d
        /*0032*/ 	.short	0x0068
        /*0034*/ 	.byte	0x00, 0xf4, 0x21, 0x00


	//----- nvinfo : EIATTR_KPARAM_INFO
	.align		4
.L_15:
        /*0038*/ 	.byte	0x04, 0x17
        /*003a*/ 	.short	(.L_17 - .L_16)
.L_16:
        /*003c*/ 	.word	0x00000000
        /*0040*/ 	.short	0x000c
        /*0042*/ 	.short	0x0060
        /*0044*/ 	.byte	0x00, 0xf4, 0x21, 0x00


	//----- nvinfo : EIATTR_KPARAM_INFO
	.align		4
.L_17:
        /*0048*/ 	.byte	0x04, 0x17
        /*004a*/ 	.short	(.L_19 - .L_18)
.L_18:
        /*004c*/ 	.word	0x00000000
        /*0050*/ 	.short	0x000b
        /*0052*/ 	.short	0x0058
        /*0054*/ 	.byte	0x00, 0xf4, 0x21, 0x00


	//----- nvinfo : EIATTR_KPARAM_INFO
	.align		4
.L_19:
        /*0058*/ 	.byte	0x04, 0x17
        /*005a*/ 	.short	(.L_21 - .L_20)
.L_20:
        /*005c*/ 	.word	0x00000000
        /*0060*/ 	.short	0x000a
        /*0062*/ 	.short	0x0050
        /*0064*/ 	.byte	0x00, 0xf4, 0x21, 0x00


	//----- nvinfo : EIATTR_KPARAM_INFO
	.align		4
.L_21:
        /*0068*/ 	.byte	0x04, 0x17
        /*006a*/ 	.short	(.L_23 - .L_22)
.L_22:
        /*006c*/ 	.word	0x00000000
        /*0070*/ 	.short	0x0009
        /*0072*/ 	.short	0x0048
        /*0074*/ 	.byte	0x00, 0xf4, 0x21, 0x00


	//----- nvinfo : EIATTR_KPARAM_INFO
	.align		4
.L_23:
        /*0078*/ 	.byte	0x04, 0x17
        /*007a*/ 	.short	(.L_25 - .L_24)
.L_24:
        /*007c*/ 	.word	0x00000000
        /*0080*/ 	.short	0x0008
        /*0082*/ 	.short	0x0040
        /*0084*/ 	.byte	0x00, 0xf4, 0x21, 0x00


	//----- nvinfo : EIATTR_KPARAM_INFO
	.align		4
.L_25:
        /*0088*/ 	.byte	0x04, 0x17
        /*008a*/ 	.short	(.L_27 - .L_26)
.L_26:
        /*008c*/ 	.word	0x00000000
        /*0090*/ 	.short	0x0007
        /*0092*/ 	.short	0x0038
        /*0094*/ 	.byte	0x00, 0xf4, 0x21, 0x00


	//----- nvinfo : EIATTR_KPARAM_INFO
	.align		4
.L_27:
        /*0098*/ 	.byte	0x04, 0x17
        /*009a*/ 	.short	(.L_29 - .L_28)
.L_28:
        /*009c*/ 	.word	0x00000000
        /*00a0*/ 	.short	0x0006
        /*00a2*/ 	.short	0x0030
        /*00a4*/ 	.byte	0x00, 0xf4, 0x21, 0x00


	//----- nvinfo : EIATTR_KPARAM_INFO
	.align		4
.L_29:
        /*00a8*/ 	.byte	0x04, 0x17
        /*00aa*/ 	.short	(.L_31 - .L_30)
.L_30:
        /*00ac*/ 	.word	0x00000000
        /*00b0*/ 	.short	0x0005
        /*00b2*/ 	.short	0x0028
        /*00b4*/ 	.byte	0x00, 0xf4, 0x21, 0x00


	//----- nvinfo : EIATTR_KPARAM_INFO
	.align		4
.L_31:
        /*00b8*/ 	.byte	0x04, 0x17
        /*00ba*/ 	.short	(.L_33 - .L_32)
.L_32:
        /*00bc*/ 	.word	0x00000000
        /*00c0*/ 	.short	0x0004
        /*00c2*/ 	.short	0x0020
        /*00c4*/ 	.byte	0x00, 0xf4, 0x21, 0x00


	//----- nvinfo : EIATTR_KPARAM_INFO
	.align		4
.L_33:
        /*00c8*/ 	.byte	0x04, 0x17
        /*00ca*/ 	.short	(.L_35 - .L_34)
.L_34:
        /*00cc*/ 	.word	0x00000000
        /*00d0*/ 	.short	0x0003
        /*00d2*/ 	.short	0x0018
        /*00d4*/ 	.byte	0x00, 0xf4, 0x21, 0x00


	//----- nvinfo : EIATTR_KPARAM_INFO
	.align		4
.L_35:
        /*00d8*/ 	.byte	0x04, 0x17
        /*00da*/ 	.short	(.L_37 - .L_36)
.L_36:
        /*00dc*/ 	.word	0x00000000
        /*00e0*/ 	.short	0x0002
        /*00e2*/ 	.short	0x0010
        /*00e4*/ 	.byte	0x00, 0xf4, 0x21, 0x00


	//----- nvinfo : EIATTR_KPARAM_INFO
	.align		4
.L_37:
        /*00e8*/ 	.byte	0x04, 0x17
        /*00ea*/ 	.short	(.L_39 - .L_38)
.L_38:
        /*00ec*/ 	.word	0x00000000
        /*00f0*/ 	.short	0x0001
        /*00f2*/ 	.short	0x0008
        /*00f4*/ 	.byte	0x00, 0xf4, 0x21, 0x00


	//----- nvinfo : EIATTR_KPARAM_INFO
	.align		4
.L_39:
        /*00f8*/ 	.byte	0x04, 0x17
        /*00fa*/ 	.short	(.L_41 - .L_40)
.L_40:
        /*00fc*/ 	.word	0x00000000
        /*0100*/ 	.short	0x0000
        /*0102*/ 	.short	0x0000
        /*0104*/ 	.byte	0x00, 0xf4, 0x21, 0x00


	//----- nvinfo : EIATTR_SPARSE_MMA_MASK
	.align		4
.L_41:
        /*0108*/ 	.byte	0x03, 0x50
        /*010a*/ 	.short	0x0000


	//----- nvinfo : EIATTR_MAXREG_COUNT
	.align		4
        /*010c*/ 	.byte	0x03, 0x1b
        /*010e*/ 	.short	0x00ff


	//----- nvinfo : EIATTR_EXIT_INSTR_OFFSETS
	.align		4
        /*0110*/ 	.byte	0x04, 0x1c
        /*0112*/ 	.short	(.L_43 - .L_42)


	//   ....[0]....
.L_42:
        /*0114*/ 	.word	0x00000520


	//   ....[1]....
        /*0118*/ 	.word	0x00000540


	//----- nvinfo : EIATTR_REQNTID
	.align		4
.L_43:
        /*011c*/ 	.byte	0x04, 0x10
        /*011e*/ 	.short	(.L_45 - .L_44)
.L_44:
        /*0120*/ 	.word	0x00000080
        /*0124*/ 	.word	0x00000001
        /*0128*/ 	.word	0x00000001


	//----- nvinfo : EIATTR_CBANK_PARAM_SIZE
	.align		4
.L_45:
        /*012c*/ 	.byte	0x03, 0x19
        /*012e*/ 	.short	0x007c


	//----- nvinfo : EIATTR_PARAM_CBANK
	.align		4
        /*0130*/ 	.byte	0x04, 0x0a
        /*0132*/ 	.short	(.L_47 - .L_46)
	.align		4
.L_46:
        /*0134*/ 	.word	index@(.nv.constant0.triton_poi_fused__unsafe_index_add_convolution_mul_sub_21)
        /*0138*/ 	.short	0x0210
        /*013a*/ 	.short	0x007c


	//----- nvinfo : EIATTR_SW_WAR
	.align		4
.L_47:
        /*013c*/ 	.byte	0x04, 0x36
        /*013e*/ 	.short	(.L_49 - .L_48)
.L_48:
        /*0140*/ 	.word	0x00000008
.L_49:


//--------------------- .nv.callgraph             --------------------------
	.section	.nv.callgraph,"",@"SHT_CUDA_CALLGRAPH"
	.align	4
	.sectionentsize	8
	.align		4
        /*0000*/ 	.word	0x00000000
	.align		4
        /*0004*/ 	.word	0xffffffff
	.align		4
        /*0008*/ 	.word	0x00000000
	.align		4
        /*000c*/ 	.word	0xfffffffe
	.align		4
        /*0010*/ 	.word	0x00000000
	.align		4
        /*0014*/ 	.word	0xfffffffd
	.align		4
        /*0018*/ 	.word	0x00000000
	.align		4
        /*001c*/ 	.word	0xfffffffc


//--------------------- .text.triton_poi_fused__unsafe_index_add_convolution_mul_sub_21 --------------------------
	.section	.text.triton_poi_fused__unsafe_index_add_convolution_mul_sub_21,"ax",@progbits
	.align	128
        .global         triton_poi_fused__unsafe_index_add_convolution_mul_sub_21
        .type           triton_poi_fused__unsafe_index_add_convolution_mul_sub_21,@function
        .size           triton_poi_fused__unsafe_index_add_convolution_mul_sub_21,(.L_x_1 - triton_poi_fused__unsafe_index_add_convolution_mul_sub_21)
        .other          triton_poi_fused__unsafe_index_add_convolution_mul_sub_21,@"STO_CUDA_ENTRY STV_DEFAULT"
triton_poi_fused__unsafe_index_add_convolution_mul_sub_21:
.text.triton_poi_fused__unsafe_index_add_convolution_mul_sub_21:
[----:B------:R-:W0:Y:S01]  /*0000*/  LDC R1, c[0x0][0x28] ;  /* 0x00000a00ff017b82 */ /* 0x000e220000000800 */
[----:B------:R-:W1:Y:S07]  /*0010*/  S2R R13, SR_TID.X ;  /* 0x00000000000d7919 */ /* 0x000e6e0000002100 */
[----:B------:R-:W2:Y:S01]  /*0020*/  LDC.64 R10, c[0x0][0x240] ;  /* 0x00009000ff0a7b82 */ /* 0x000ea20000000a00 */
[----:B------:R-:W-:Y:S01]  /*0030*/  CS2R R14, SRZ ;  /* 0x00000000000e7805 */ /* 0x000fe2000001ff00 */
[----:B------:R-:W-:Y:S01]  /*0040*/  ULDC.64 UR4, c[0x0][0x208] ;  /* 0x0000820000047ab9 */ /* 0x000fe20000000a00 */
[----:B------:R-:W3:Y:S05]  /*0050*/  S2R R0, SR_CTAID.X ;  /* 0x0000000000007919 */ /* 0x000eea0000002500 */
[----:B------:R-:W4:Y:S08]  /*0060*/  LDC.64 R2, c[0x0][0x238] ;  /* 0x00008e00ff027b82 */ /* 0x000f300000000a00 */
[----:B------:R-:W5:Y:S08]  /*0070*/  LDC.64 R8, c[0x0][0x250] ;  /* 0x00009400ff087b82 */ /* 0x000f700000000a00 */
[----:B------:R-:W2:Y:S01]  /*0080*/  LDC.64 R6, c[0x0][0x260] ;  /* 0x00009800ff067b82 */ /* 0x000ea20000000a00 */
[----:B-1----:R-:W-:-:S07]  /*0090*/  LOP3.LUT R13, R13, 0x7f, RZ, 0xc0, !PT ;  /* 0x0000007f0d0d7812 */ /* 0x002fce00078ec0ff */
[----:B------:R-:W1:Y:S01]  /*00a0*/  LDC.64 R20, c[0x0][0x258] ;  /* 0x00009600ff147b82 */ /* 0x000e620000000a00 */
[----:B---3--:R-:W-:Y:S02]  /*00b0*/  SHF.R.S32.HI R4, RZ, 0x18, R0 ;  /* 0x00000018ff047819 */ /* 0x008fe40000011400 */
[----:B------:R-:W-:Y:S02]  /*00c0*/  LEA R13, R0, R13, 0x7 ;  /* 0x0000000d000d7211 */ /* 0x000fe400078e38ff */
[----:B------:R-:W-:Y:S01]  /*00d0*/  SGXT R0, R4, 0x1 ;  /* 0x000000010400781a */ /* 0x000fe20000000200 */
[----:B------:R-:W-:Y:S02]  /*00e0*/  HFMA2.MMA R17, -RZ, RZ, 0, 0 ;  /* 0x00000000ff117435 */ /* 0x000fe400000001ff */
[----:B------:R-:W3:Y:S01]  /*00f0*/  LDC.64 R4, c[0x0][0x268] ;  /* 0x00009a00ff047b82 */ /* 0x000ee20000000a00 */
[----:B------:R-:W-:Y:S01]  /*0100*/  ISETP.GE.AND P0, PT, R13, 0x400, PT ;  /* 0x000004000d00780c */ /* 0x000fe20003f06270 */
[----:B-----5:R5:W3:Y:S01]  /*0110*/  LDG.E R12, desc[UR4][R8.64] ;  /* 0x00000004080c7981 */ /* 0x020ae2000c1e1900 */
[----:B------:R-:W-:-:S04]  /*0120*/  LEA.HI R0, R0, R13, RZ, 0x8 ;  /* 0x0000000d00007211 */ /* 0x000fc800078f40ff */
[----:B------:R-:W-:Y:S01]  /*0130*/  LOP3.LUT R0, R0, 0xffffff00, RZ, 0xc0, !PT ;  /* 0xffffff0000007812 */ /* 0x000fe200078ec0ff */
[----:B------:R-:W3:Y:S03]  /*0140*/  LDC.64 R24, c[0x0][0x270] ;  /* 0x00009c00ff187b82 */ /* 0x000ee60000000a00 */
[----:B------:R-:W-:Y:S01]  /*0150*/  IADD3 R23, R13, -R0, RZ ;  /* 0x800000000d177210 */ /* 0x000fe20007ffe0ff */
[----:B------:R-:W-:Y:S01]  /*0160*/  HFMA2.MMA R0, -RZ, RZ, 0, 0 ;  /* 0x00000000ff007435 */ /* 0x000fe200000001ff */
[----:B-1----:R-:W3:Y:S03]  /*0170*/  LDG.E R16, desc[UR4][R20.64] ;  /* 0x0000000414107981 */ /* 0x002ee6000c1e1900 */
[----:B--2---:R-:W-:Y:S01]  /*0180*/  IMAD.WIDE R18, R23, 0x4, R10 ;  /* 0x0000000417127825 */ /* 0x004fe200078e020a */
[----:B-----5:R-:W1:Y:S03]  /*0190*/  LDC.64 R8, c[0x0][0x220] ;  /* 0x00008800ff087b82 */ /* 0x020e660000000a00 */
[----:B----4-:R-:W-:-:S02]  /*01a0*/  IMAD.WIDE R10, R13, 0x4, R2 ;  /* 0x000000040d0a7825 */ /* 0x010fc400078e0202 */
[----:B------:R2:W4:Y:S03]  /*01b0*/  @!P0 LDG.E.EL R0, desc[UR4][R18.64] ;  /* 0x0000000412008981 */ /* 0x000526000c2e1900 */
[----:B------:R-:W5:Y:S01]  /*01c0*/  LDC.64 R2, c[0x0][0x218] ;  /* 0x00008600ff027b82 */ /* 0x000f620000000a00 */
[----:B------:R3:W4:Y:S02]  /*01d0*/  @!P0 LDG.E R15, desc[UR4][R10.64] ;  /* 0x000000040a0f8981 */ /* 0x000724000c1e1900 */
[----:B---3--:R-:W-:-:S04]  /*01e0*/  IMAD.WIDE R26, R23, 0x4, R4 ;  /* 0x00000004171a7825 */ /* 0x008fc800078e0204 */
[----:B0-----:R-:W-:Y:S01]  /*01f0*/  IMAD.WIDE R4, R13, 0x4, R6 ;  /* 0x000000040d047825 */ /* 0x001fe200078e0206 */
[----:B------:R-:W3:Y:S01]  /*0200*/  @!P0 LDG.E.EL R14, desc[UR4][R26.64] ;  /* 0x000000041a0e8981 */ /* 0x000ee2000c2e1900 */
[----:B--2---:R-:W-:Y:S01]  /*0210*/  CS2R R18, SRZ ;  /* 0x0000000000127805 */ /* 0x004fe2000001ff00 */
[----:B------:R-:W0:Y:S02]  /*0220*/  LDC.64 R6, c[0x0][0x280] ;  /* 0x0000a000ff067b82 */ /* 0x000e240000000a00 */
[----:B------:R2:W3:Y:S01]  /*0230*/  @!P0 LDG.E R17, desc[UR4][R4.64] ;  /* 0x0000000404118981 */ /* 0x0004e2000c1e1900 */
[----:B------:R-:W-:-:S05]  /*0240*/  IMAD.WIDE R24, R23, 0x4, R24 ;  /* 0x0000000417187825 */ /* 0x000fca00078e0218 */
[----:B------:R-:W0:Y:S01]  /*0250*/  LDC.64 R10, c[0x0][0x278] ;  /* 0x00009e00ff0a7b82 */ /* 0x000e220000000a00 */
[----:B------:R-:W3:Y:S01]  /*0260*/  @!P0 LDG.E.EL R18, desc[UR4][R24.64] ;  /* 0x0000000418128981 */ /* 0x000ee2000c2e1900 */
[----:B-----5:R-:W-:-:S06]  /*0270*/  IMAD.WIDE R2, R13, 0x4, R2 ;  /* 0x000000040d027825 */ /* 0x020fcc00078e0202 */
[----:B--2---:R-:W2:Y:S01]  /*0280*/  LDC.64 R4, c[0x0][0x228] ;  /* 0x00008a00ff047b82 */ /* 0x004ea20000000a00 */
[----:B------:R-:W5:Y:S01]  /*0290*/  @!P0 LDG.E R19, desc[UR4][R2.64] ;  /* 0x0000000402138981 */ /* 0x000f62000c1e1900 */
[----:B------:R-:W-:Y:S01]  /*02a0*/  CS2R R20, SRZ ;  /* 0x0000000000147805 */ /* 0x000fe2000001ff00 */
[----:B-1----:R-:W-:-:S05]  /*02b0*/  IMAD.WIDE R8, R13, 0x4, R8 ;  /* 0x000000040d087825 */ /* 0x002fca00078e0208 */
[----:B------:R-:W5:Y:S01]  /*02c0*/  @!P0 LDG.E R21, desc[UR4][R8.64] ;  /* 0x0000000408158981 */ /* 0x000f62000c1e1900 */
[----:B0-----:R-:W-:-:S05]  /*02d0*/  IMAD.WIDE R10, R23, 0x4, R10 ;  /* 0x00000004170a7825 */ /* 0x001fca00078e020a */
[----:B------:R-:W5:Y:S01]  /*02e0*/  @!P0 LDG.E.EL R20, desc[UR4][R10.64] ;  /* 0x000000040a148981 */ /* 0x000f62000c2e1900 */
[----:B------:R-:W-:Y:S01]  /*02f0*/  IMAD.WIDE R6, R23, 0x4, R6 ;  /* 0x0000000417067825 */ /* 0x000fe200078e0206 */
[----:B------:R-:W-:-:S03]  /*0300*/  CS2R R22, SRZ ;  /* 0x0000000000167805 */ /* 0x000fc6000001ff00 */
[----:B--2---:R-:W-:-:S03]  /*0310*/  IMAD.WIDE R4, R13, 0x4, R4 ;  /* 0x000000040d047825 */ /* 0x004fc600078e0204 */
[----:B------:R0:W2:Y:S04]  /*0320*/  @!P0 LDG.E.EL R22, desc[UR4][R6.64] ;  /* 0x0000000406168981 */ /* 0x0000a8000c2e1900 */
[----:B------:R-:W2:Y:S01]  /*0330*/  @!P0 LDG.E R23, desc[UR4][R4.64] ;  /* 0x0000000404178981 */ /* 0x000ea2000c1e1900 */
[----:B0-----:R-:W0:Y:S02]  /*0340*/  LDC.64 R6, c[0x0][0x210] ;  /* 0x00008400ff067b82 */ /* 0x001e240000000a00 */
[----:B0-----:R-:W-:-:S04]  /*0350*/  IMAD.WIDE R6, R13, 0x4, R6 ;  /* 0x000000040d067825 */ /* 0x001fc800078e0206 */
[----:B----4-:R-:W-:-:S04]  /*0360*/  FADD R15, R0, R15 ;  /* 0x0000000f000f7221 */ /* 0x010fc80000000000 */
[----:B------:R-:W-:-:S04]  /*0370*/  FADD R0, R15, -R15 ;  /* 0x8000000f0f007221 */ /* 0x000fc80000000000 */
[----:B------:R-:W-:-:S04]  /*0380*/  FFMA R15, R12, R0, R15 ;  /* 0x000000000c0f7223 */ /* 0x000fc8000000000f */
[----:B------:R-:W-:Y:S01]  /*0390*/  FADD R0, R15, -R15 ;  /* 0x8000000f0f007221 */ /* 0x000fe20000000000 */
[----:B---3--:R-:W-:-:S03]  /*03a0*/  FADD R11, R14, R17 ;  /* 0x000000110e0b7221 */ /* 0x008fc60000000000 */
[----:B------:R-:W-:-:S04]  /*03b0*/  FFMA R0, R16, R0, R15 ;  /* 0x0000000010007223 */ /* 0x000fc8000000000f */
[----:B------:R-:W-:-:S04]  /*03c0*/  FADD R11, R0, R11 ;  /* 0x0000000b000b7221 */ /* 0x000fc80000000000 */
[----:B------:R-:W-:-:S04]  /*03d0*/  FADD R0, R11, -R11 ;  /* 0x8000000b0b007221 */ /* 0x000fc80000000000 */
[----:B------:R-:W-:-:S04]  /*03e0*/  FFMA R15, R12, R0, R11 ;  /* 0x000000000c0f7223 */ /* 0x000fc8000000000b */
[----:B------:R-:W-:Y:S01]  /*03f0*/  FADD R0, R15, -R15 ;  /* 0x8000000f0f007221 */ /* 0x000fe20000000000 */
[----:B-----5:R-:W-:-:S03]  /*0400*/  FADD R18, R18, R19 ;  /* 0x0000001312127221 */ /* 0x020fc60000000000 */
[----:B------:R-:W-:-:S04]  /*0410*/  FFMA R15, R16, R0, R15 ;  /* 0x00000000100f7223 */ /* 0x000fc8000000000f */
[----:B------:R-:W-:-:S04]  /*0420*/  FADD R15, R15, R18 ;  /* 0x000000120f0f7221 */ /* 0x000fc80000000000 */
[----:B------:R-:W-:-:S04]  /*0430*/  FADD R0, R15, -R15 ;  /* 0x8000000f0f007221 */ /* 0x000fc80000000000 */
[----:B------:R-:W-:-:S04]  /*0440*/  FFMA R17, R12, R0, R15 ;  /* 0x000000000c117223 */ /* 0x000fc8000000000f */
[----:B------:R-:W-:Y:S01]  /*0450*/  FADD R0, R17, -R17 ;  /* 0x8000001111007221 */ /* 0x000fe20000000000 */
[----:B------:R-:W-:-:S03]  /*0460*/  FADD R21, R20, R21 ;  /* 0x0000001514157221 */ /* 0x000fc60000000000 */
[----:B------:R-:W-:-:S04]  /*0470*/  FFMA R0, R16, R0, R17 ;  /* 0x0000000010007223 */ /* 0x000fc80000000011 */
[----:B------:R-:W-:-:S04]  /*0480*/  FADD R21, R0, R21 ;  /* 0x0000001500157221 */ /* 0x000fc80000000000 */
[----:B------:R-:W-:-:S04]  /*0490*/  FADD R17, R21, -R21 ;  /* 0x8000001515117221 */ /* 0x000fc80000000000 */
[----:B------:R-:W-:Y:S01]  /*04a0*/  FFMA R17, R12, R17, R21 ;  /* 0x000000110c117223 */ /* 0x000fe20000000015 */
[----:B------:R0:W-:Y:S03]  /*04b0*/  @!P0 STG.E desc[UR4][R6.64], R11 ;  /* 0x0000000b06008986 */ /* 0x0001e6000c101904 */
[----:B------:R-:W-:Y:S01]  /*04c0*/  FADD R0, R17, -R17 ;  /* 0x8000001111007221 */ /* 0x000fe20000000000 */
[----:B--2---:R-:W-:Y:S01]  /*04d0*/  FADD R23, R22, R23 ;  /* 0x0000001716177221 */ /* 0x004fe20000000000 */
[----:B------:R0:W-:Y:S02]  /*04e0*/  @!P0 STG.E desc[UR4][R2.64], R15 ;  /* 0x0000000f02008986 */ /* 0x0001e4000c101904 */
[----:B------:R-:W-:Y:S02]  /*04f0*/  FFMA R0, R16, R0, R17 ;  /* 0x0000000010007223 */ /* 0x000fe40000000011 */
[----:B------:R0:W-:Y:S02]  /*0500*/  @!P0 STG.E desc[UR4][R8.64], R21 ;  /* 0x0000001508008986 */ /* 0x0001e4000c101904 */
[----:B------:R-:W-:Y:S01]  /*0510*/  FADD R23, R0, R23 ;  /* 0x0000001700177221 */ /* 0x000fe20000000000 */
[----:B0-----:R-:W-:Y:S06]  /*0520*/  @P0 EXIT ;  /* 0x000000000000094d */ /* 0x001fec0003800000 */
[----:B------:R-:W-:Y:S01]  /*0530*/  STG.E desc[UR4][R4.64], R23 ;  /* 0x0000001704007986 */ /* 0x000fe2000c101904 */
[----:B------:R-:W-:Y:S05]  /*0540*/  EXIT ;  /* 0x000000000000794d */ /* 0x000fea0003800000 */
.L_x_0:
[----:B------:R-:W-:-:S00]  /*0550*/  BRA `(.L_x_0) ;  /* 0xfffffffc00fc7947 */ /* 0x000fc0000383ffff */
[----:B------:R-:W-:-:S00]  /*0560*/  NOP ;  /* 0x0000000000007918 */ /* 0x000fc00000000000 */
        /* <DEDUP_REMOVED lines=9> */
.L_x_1:


//--------------------- .nv.constant0.triton_poi_fused__unsafe_index_add_convolution_mul_sub_21 --------------------------
	.section	.nv.constant0.triton_poi_fused__unsafe_index_add_convolution_mul_sub_21,"a",@progbits
	.sectionflags	@""
	.align	4
.nv.constant0.triton_poi_fused__unsafe_index_add_convolution_mul_sub_21:
	.zero		652
